	.headerflags	@"EF_CUDA_TEXMODE_UNIFIED EF_CUDA_64BIT_ADDRESS EF_CUDA_ACCELERATORS EF_CUDA_SM90 EF_CUDA_VIRTUAL_SM(EF_CUDA_SM90)"
	.elftype	@"ET_EXEC"


//--------------------- .nv.info                  --------------------------
	.section	.nv.info,"",@"SHT_CUDA_INFO"
	.align	4


	//----- nvinfo : EIATTR_REGCOUNT
	.align		4
        /*0000*/ 	.byte	0x04, 0x2f
        /*0002*/ 	.short	(.L_3 - .L_2)
	.align		4
.L_2:
        /*0004*/ 	.word	index@(triton_poi_fused__native_batch_norm_legit_no_training_36)
        /*0008*/ 	.word	0x00000012


	//----- nvinfo : EIATTR_MIN_STACK_SIZE
	.align		4
.L_3:
        /*000c*/ 	.byte	0x04, 0x12
        /*000e*/ 	.short	(.L_5 - .L_4)
	.align		4
.L_4:
        /*0010*/ 	.word	index@(triton_poi_fused__native_batch_norm_legit_no_training_36)
        /*0014*/ 	.word	0x00000000


	//----- nvinfo : EIATTR_FRAME_SIZE
	.align		4
.L_5:
        /*0018*/ 	.byte	0x04, 0x11
        /*001a*/ 	.short	(.L_7 - .L_6)
	.align		4
.L_6:
        /*001c*/ 	.word	index@(triton_poi_fused__native_batch_norm_legit_no_training_36)
        /*0020*/ 	.word	0x00000000


	//----- nvinfo : EIATTR_MIN_STACK_SIZE
	.align		4
.L_7:
        /*0024*/ 	.byte	0x04, 0x12
        /*0026*/ 	.short	(.L_9 - .L_8)
	.align		4
.L_8:
        /*0028*/ 	.word	index@(triton_poi_fused__native_batch_norm_legit_no_training_36)
        /*002c*/ 	.word	0x00000000
.L_9:


//--------------------- .nv.info.triton_poi_fused__native_batch_norm_legit_no_training_36 --------------------------
	.section	.nv.info.triton_poi_fused__native_batch_norm_legit_no_training_36,"",@"SHT_CUDA_INFO"
	.sectionflags	@""
	.align	4


	//----- nvinfo : EIATTR_CUDA_API_VERSION
	.align		4
        /*0000*/ 	.byte	0x04, 0x37
        /*0002*/ 	.short	(.L_11 - .L_10)
.L_10:
        /*0004*/ 	.word	0x0000007c


	//----- nvinfo : EIATTR_KPARAM_INFO
	.align		4
.L_11:
        /*0008*/ 	.byte	0x04, 0x17
        /*000a*/ 	.short	(.L_13 - .L_12)
.L_12:
        /*000c*/ 	.word	0x00000000
        /*0010*/ 	.short	0x0006
        /*0012*/ 	.short	0x0030
        /*0014*/ 	.byte	0x00, 0xf0, 0x11, 0x00


	//----- nvinfo : EIATTR_KPARAM_INFO
	.align		4
.L_13:
        /*0018*/ 	.byte	0x04, 0x17
        /*001a*/ 	.short	(.L_15 - .L_14)
.L_14:
        /*001c*/ 	.word	0x00000000
        /*0020*/ 	.short	0x0005
        /*0022*/ 	.short	0x0028
        /*0024*/ 	.byte	0x00, 0xf4, 0x21, 0x00


	//----- nvinfo : EIATTR_KPARAM_INFO
	.align		4
.L_15:
        /*0028*/ 	.byte	0x04, 0x17
        /*002a*/ 	.short	(.L_17 - .L_16)
.L_16:
        /*002c*/ 	.word	0x00000000
        /*0030*/ 	.short	0x0004
        /*0032*/ 	.short	0x0020
        /*0034*/ 	.byte	0x00, 0xf4, 0x21, 0x00


	//----- nvinfo : EIATTR_KPARAM_INFO
	.align		4
.L_17:
        /*0038*/ 	.byte	0x04, 0x17
        /*003a*/ 	.short	(.L_19 - .L_18)
.L_18:
        /*003c*/ 	.word	0x00000000
        /*0040*/ 	.short	0x0003
        /*0042*/ 	.short	0x0018
        /*0044*/ 	.byte	0x00, 0xf4, 0x21, 0x00


	//----- nvinfo : EIATTR_KPARAM_INFO
	.align		4
.L_19:
        /*0048*/ 	.byte	0x04, 0x17
        /*004a*/ 	.short	(.L_21 - .L_20)
.L_20:
        /*004c*/ 	.word	0x00000000
        /*0050*/ 	.short	0x0002
        /*0052*/ 	.short	0x0010
        /*0054*/ 	.byte	0x00, 0xf4, 0x21, 0x00


	//----- nvinfo : EIATTR_KPARAM_INFO
	.align		4
.L_21:
        /*0058*/ 	.byte	0x04, 0x17
        /*005a*/ 	.short	(.L_23 - .L_22)
.L_22:
        /*005c*/ 	.word	0x00000000
        /*0060*/ 	.short	0x0001
        /*0062*/ 	.short	0x0008
        /*0064*/ 	.byte	0x00, 0xf4, 0x21, 0x00


	//----- nvinfo : EIATTR_KPARAM_INFO
	.align		4
.L_23:
        /*0068*/ 	.byte	0x04, 0x17
        /*006a*/ 	.short	(.L_25 - .L_24)
.L_24:
        /*006c*/ 	.word	0x00000000
        /*0070*/ 	.short	0x0000
        /*0072*/ 	.short	0x0000
        /*0074*/ 	.byte	0x00, 0xf4, 0x21, 0x00


	//----- nvinfo : EIATTR_SPARSE_MMA_MASK
	.align		4
.L_25:
        /*0078*/ 	.byte	0x03, 0x50
        /*007a*/ 	.short	0x0000


	//----- nvinfo : EIATTR_MAXREG_COUNT
	.align		4
        /*007c*/ 	.byte	0x03, 0x1b
        /*007e*/ 	.short	0x00ff


	//----- nvinfo : EIATTR_EXIT_INSTR_OFFSETS
	.align		4
        /*0080*/ 	.byte	0x04, 0x1c
        /*0082*/ 	.short	(.L_27 - .L_26)


	//   ....[0]....
.L_26:
        /*0084*/ 	.word	0x00000380


	//----- nvinfo : EIATTR_REQNTID
	.align		4
.L_27:
        /*0088*/ 	.byte	0x04, 0x10
        /*008a*/ 	.short	(.L_29 - .L_28)
.L_28:
        /*008c*/ 	.word	0x00000100
        /*0090*/ 	.word	0x00000001
        /*0094*/ 	.word	0x00000001


	//----- nvinfo : EIATTR_CBANK_PARAM_SIZE
	.align		4
.L_29:
        /*0098*/ 	.byte	0x03, 0x19
        /*009a*/ 	.short	0x0034


	//----- nvinfo : EIATTR_PARAM_CBANK
	.align		4
        /*009c*/ 	.byte	0x04, 0x0a
        /*009e*/ 	.short	(.L_31 - .L_30)
	.align		4
.L_30:
        /*00a0*/ 	.word	index@(.nv.constant0.triton_poi_fused__native_batch_norm_legit_no_training_36)
        /*00a4*/ 	.short	0x0210
        /*00a6*/ 	.short	0x0034


	//----- nvinfo : EIATTR_SW_WAR
	.align		4
.L_31:
        /*00a8*/ 	.byte	0x04, 0x36
        /*00aa*/ 	.short	(.L_33 - .L_32)
.L_32:
        /*00ac*/ 	.word	0x00000008
.L_33:


//--------------------- .nv.callgraph             --------------------------
	.section	.nv.callgraph,"",@"SHT_CUDA_CALLGRAPH"
	.align	4
	.sectionentsize	8
	.align		4
        /*0000*/ 	.word	0x00000000
	.align		4
        /*0004*/ 	.word	0xffffffff
	.align		4
        /*0008*/ 	.word	0x00000000
	.align		4
        /*000c*/ 	.word	0xfffffffe
	.align		4
        /*0010*/ 	.word	0x00000000
	.align		4
        /*0014*/ 	.word	0xfffffffd
	.align		4
        /*0018*/ 	.word	0x00000000
	.align		4
        /*001c*/ 	.word	0xfffffffc


//--------------------- .nv.constant4             --------------------------
	.section	.nv.constant4,"a",@progbits
	.align	8
	.align		8
.nv.constant4:
        /*0000*/ 	.dword	_$_str
	.align		8
        /*0008*/ 	.dword	_$_str_$_2


//--------------------- .text.triton_poi_fused__native_batch_norm_legit_no_training_36 --------------------------
	.section	.text.triton_poi_fused__native_batch_norm_legit_no_training_36,"ax",@progbits
	.align	128
        .global         triton_poi_fused__native_batch_norm_legit_no_training_36
        .type           triton_poi_fused__native_batch_norm_legit_no_training_36,@function
        .size           triton_poi_fused__native_batch_norm_legit_no_training_36,(.L_x_1 - triton_poi_fused__native_batch_norm_legit_no_training_36)
        .other          triton_poi_fused__native_batch_norm_legit_no_training_36,@"STO_CUDA_ENTRY STV_DEFAULT"
triton_poi_fused__native_batch_norm_legit_no_training_36:
.text.triton_poi_fused__native_batch_norm_legit_no_training_36:
[----:B------:R-:W-:Y:S01]  /*0000*/  LDC R1, c[0x0][0x28] ;  /* 0x00000a00ff017b82 */ /* 0x000fe20000000800 */
[----:B------:R-:W1:Y:S07]  /*0010*/  S2R R0, SR_TID.X ;  /* 0x0000000000007919 */ /* 0x000e6e0000002100 */
[----:B------:R-:W2:Y:S01]  /*0020*/  LDC.64 R2, c[0x0][0x220] ;  /* 0x00008800ff027b82 */ /* 0x000ea20000000a00 */
[----:B------:R-:W-:Y:S01]  /*0030*/  ULDC.64 UR4, c[0x0][0x208] ;  /* 0x0000820000047ab9 */ /* 0x000fe20000000a00 */
[----:B------:R-:W3:Y:S06]  /*0040*/  S2R R5, SR_CTAID.X ;  /* 0x0000000000057919 */ /* 0x000eec0000002500 */
[----:B------:R-:W4:Y:S08]  /*0050*/  LDC.64 R6, c[0x0][0x218] ;  /* 0x00008600ff067b82 */ /* 0x000f300000000a00 */
[----:B------:R-:W5:Y:S08]  /*0060*/  LDC.64 R8, c[0x0][0x228] ;  /* 0x00008a00ff087b82 */ /* 0x000f700000000a00 */
[----:B------:R-:W5:Y:S01]  /*0070*/  LDC.64 R10, c[0x0][0x230] ;  /* 0x00008c00ff0a7b82 */ /* 0x000f620000000a00 */
[----:B-1----:R-:W-:-:S04]  /*0080*/  SHF.L.U32 R0, R0, 0x1, RZ ;  /* 0x0000000100007819 */ /* 0x002fc800000006ff */
[----:B------:R-:W-:-:S04]  /*0090*/  LOP3.LUT R0, R0, 0x1fe, RZ, 0xc0, !PT ;  /* 0x000001fe00007812 */ /* 0x000fc800078ec0ff */
[----:B---3--:R-:W-:-:S05]  /*00a0*/  LEA R0, R5, R0, 0x9 ;  /* 0x0000000005007211 */ /* 0x008fca00078e48ff */
[----:B------:R-:W-:-:S05]  /*00b0*/  IMAD.HI R4, R0, 0x2aaaaaab, RZ ;  /* 0x2aaaaaab00047827 */ /* 0x000fca00078e02ff */
[----:B------:R-:W-:-:S04]  /*00c0*/  SHF.R.U32.HI R5, RZ, 0x1f, R4 ;  /* 0x0000001fff057819 */ /* 0x000fc80000011604 */
[----:B------:R-:W-:-:S05]  /*00d0*/  LEA.HI R5, R4, R5, RZ, 0x18 ;  /* 0x0000000504057211 */ /* 0x000fca00078fc0ff */
[----:B------:R-:W-:Y:S02]  /*00e0*/  IMAD R13, R5, -0x600, R0 ;  /* 0xfffffa00050d7824 */ /* 0x000fe400078e0200 */
[----:B------:R-:W1:Y:S02]  /*00f0*/  LDC.64 R4, c[0x0][0x210] ;  /* 0x00008400ff047b82 */ /* 0x000e640000000a00 */
[----:B--2---:R-:W-:-:S06]  /*0100*/  IMAD.WIDE R2, R13, 0x4, R2 ;  /* 0x000000040d027825 */ /* 0x004fcc00078e0202 */
[----:B------:R-:W2:Y:S01]  /*0110*/  LDG.E.EL.64 R2, desc[UR4][R2.64] ;  /* 0x0000000402027981 */ /* 0x000ea2000c2e1b00 */
[----:B----4-:R-:W-:-:S06]  /*0120*/  IMAD.WIDE R6, R13, 0x4, R6 ;  /* 0x000000040d067825 */ /* 0x010fcc00078e0206 */
[----:B------:R-:W3:Y:S01]  /*0130*/  LDG.E.EL.64 R6, desc[UR4][R6.64] ;  /* 0x0000000406067981 */ /* 0x000ee2000c2e1b00 */
[----:B-1----:R-:W-:-:S06]  /*0140*/  IMAD.WIDE R4, R0, 0x4, R4 ;  /* 0x0000000400047825 */ /* 0x002fcc00078e0204 */
[----:B------:R-:W3:Y:S01]  /*0150*/  LDG.E.64 R4, desc[UR4][R4.64] ;  /* 0x0000000404047981 */ /* 0x000ee2000c1e1b00 */
[----:B-----5:R-:W-:-:S04]  /*0160*/  IMAD.WIDE R8, R13, 0x4, R8 ;  /* 0x000000040d087825 */ /* 0x020fc800078e0208 */
[----:B0-----:R-:W-:Y:S02]  /*0170*/  IMAD.WIDE R10, R13, 0x4, R10 ;  /* 0x000000040d0a7825 */ /* 0x001fe400078e020a */
[----:B------:R-:W4:Y:S04]  /*0180*/  LDG.E.EL.64 R8, desc[UR4][R8.64] ;  /* 0x0000000408087981 */ /* 0x000f28000c2e1b00 */
[----:B------:R-:W4:Y:S01]  /*0190*/  LDG.E.EL.64 R10, desc[UR4][R10.64] ;  /* 0x000000040a0a7981 */ /* 0x000f22000c2e1b00 */
[----:B------:R-:W-:Y:S01]  /*01a0*/  HFMA2.MMA R15, -RZ, RZ, 1.625, 0 ;  /* 0x3e800000ff0f7435 */ /* 0x000fe200000001ff */
[----:B--2---:R-:W-:Y:S01]  /*01b0*/  FADD R2, R2, 9.9999997473787516356e-06 ;  /* 0x3727c5ac02027421 */ /* 0x004fe20000000000 */
[----:B------:R-:W-:-:S03]  /*01c0*/  FADD R12, R3, 9.9999997473787516356e-06 ;  /* 0x3727c5ac030c7421 */ /* 0x000fc60000000000 */
[----:B------:R0:W1:Y:S08]  /*01d0*/  MUFU.SQRT R13, R2 ;  /* 0x00000002000d7308 */ /* 0x0000700000002000 */
[----:B------:R-:W2:Y:S01]  /*01e0*/  MUFU.SQRT R14, R12 ;  /* 0x0000000c000e7308 */ /* 0x000ea20000002000 */
[----:B0-----:R-:W0:Y:S01]  /*01f0*/  LDC.64 R2, c[0x0][0x238] ;  /* 0x00008e00ff027b82 */ /* 0x001e220000000a00 */
[----:B-1----:R-:W-:-:S02]  /*0200*/  FSETP.GT.AND P0, PT, R13, 8.50705917302346158658e+37, PT ;  /* 0x7e8000000d00780b */ /* 0x002fc40003f04000 */
[----:B------:R-:W-:Y:S02]  /*0210*/  FSETP.GEU.AND P2, PT, R13, 1.175494350822287508e-38, PT ;  /* 0x008000000d00780b */ /* 0x000fe40003f4e000 */
[C---:B--2---:R-:W-:Y:S02]  /*0220*/  FSETP.GT.AND P1, PT, R14.reuse, 8.50705917302346158658e+37, PT ;  /* 0x7e8000000e00780b */ /* 0x044fe40003f24000 */
[----:B------:R-:W-:-:S07]  /*0230*/  FSETP.GEU.AND P3, PT, R14, 1.175494350822287508e-38, PT ;  /* 0x008000000e00780b */ /* 0x000fce0003f6e000 */
[----:B------:R-:W-:-:S04]  /*0240*/  @P0 FMUL R13, R13, 0.25 ;  /* 0x3e8000000d0d0820 */ /* 0x000fc80000400000 */
[----:B------:R-:W-:Y:S01]  /*0250*/  @!P2 FMUL R13, R13, 16777216 ;  /* 0x4b8000000d0da820 */ /* 0x000fe20000400000 */
[----:B------:R-:W-:-:S04]  /*0260*/  @P1 FMUL R14, R14, 0.25 ;  /* 0x3e8000000e0e1820 */ /* 0x000fc80000400000 */
[----:B------:R-:W-:Y:S01]  /*0270*/  @!P3 FMUL R14, R14, 16777216 ;  /* 0x4b8000000e0eb820 */ /* 0x000fe20000400000 */
[----:B------:R-:W1:Y:S01]  /*0280*/  MUFU.RCP R13, R13 ;  /* 0x0000000d000d7308 */ /* 0x000e620000001000 */
[----:B------:R-:W-:-:S07]  /*0290*/  FSEL R12, R15, 1, P0 ;  /* 0x3f8000000f0c7808 */ /* 0x000fce0000000000 */
[----:B------:R-:W2:Y:S01]  /*02a0*/  MUFU.RCP R14, R14 ;  /* 0x0000000e000e7308 */ /* 0x000ea20000001000 */
[----:B------:R-:W-:Y:S01]  /*02b0*/  FSEL R15, R15, 1, P1 ;  /* 0x3f8000000f0f7808 */ /* 0x000fe20000800000 */
[----:B------:R-:W-:Y:S01]  /*02c0*/  @!P2 FMUL R12, R12, 16777216 ;  /* 0x4b8000000c0ca820 */ /* 0x000fe20000400000 */
[----:B---3--:R-:W-:-:S03]  /*02d0*/  FADD R4, R4, -R6 ;  /* 0x8000000604047221 */ /* 0x008fc60000000000 */
[----:B------:R-:W-:Y:S01]  /*02e0*/  @!P3 FMUL R15, R15, 16777216 ;  /* 0x4b8000000f0fb820 */ /* 0x000fe20000400000 */
[----:B------:R-:W-:Y:S01]  /*02f0*/  FADD R5, R5, -R7 ;  /* 0x8000000705057221 */ /* 0x000fe20000000000 */
[----:B-1----:R-:W-:Y:S02]  /*0300*/  FMUL R13, R13, R12 ;  /* 0x0000000c0d0d7220 */ /* 0x002fe40000400000 */
[----:B--2---:R-:W-:Y:S02]  /*0310*/  FMUL R6, R14, R15 ;  /* 0x0000000f0e067220 */ /* 0x004fe40000400000 */
[----:B------:R-:W-:Y:S02]  /*0320*/  FMUL R13, R4, R13 ;  /* 0x0000000d040d7220 */ /* 0x000fe40000400000 */
[----:B------:R-:W-:Y:S01]  /*0330*/  FMUL R6, R5, R6 ;  /* 0x0000000605067220 */ /* 0x000fe20000400000 */
[----:B0-----:R-:W-:-:S04]  /*0340*/  IMAD.WIDE R2, R0, 0x4, R2 ;  /* 0x0000000400027825 */ /* 0x001fc800078e0202 */
[----:B----4-:R-:W-:Y:S01]  /*0350*/  FFMA R8, R8, R13, R10 ;  /* 0x0000000d08087223 */ /* 0x010fe2000000000a */
[----:B------:R-:W-:-:S05]  /*0360*/  FFMA R9, R9, R6, R11 ;  /* 0x0000000609097223 */ /* 0x000fca000000000b */
[----:B------:R-:W-:Y:S01]  /*0370*/  STG.E.64 desc[UR4][R2.64], R8 ;  /* 0x0000000802007986 */ /* 0x000fe2000c101b04 */
[----:B------:R-:W-:Y:S05]  /*0380*/  EXIT ;  /* 0x000000000000794d */ /* 0x000fea0003800000 */
.L_x_0:
[----:B------:R-:W-:-:S00]  /*0390*/  BRA `(.L_x_0) ;  /* 0xfffffffc00fc7947 */ /* 0x000fc0000383ffff */
[----:B------:R-:W-:-:S00]  /*03a0*/  NOP ;  /* 0x0000000000007918 */ /* 0x000fc00000000000 */
        /* <DEDUP_REMOVED lines=13> */
.L_x_1:


//--------------------- .nv.global.init           --------------------------
	.section	.nv.global.init,"aw",@progbits
.nv.global.init:
	.type		_$_str,@object
	.size		_$_str,(_$_str_$_2 - _$_str)
_$_str:
        /*0000*/ 	.byte	0x5f, 0x5f, 0x43, 0x55, 0x44, 0x41, 0x5f, 0x46, 0x54, 0x5a, 0x00
	.type		_$_str_$_2,@object
	.size		_$_str_$_2,(.L_1 - _$_str_$_2)
_$_str_$_2:
        /*000b*/ 	.byte	0x5f, 0x5f, 0x43, 0x55, 0x44, 0x41, 0x5f, 0x50, 0x52, 0x45, 0x43, 0x5f, 0x53, 0x51, 0x52, 0x54
        /*001b*/ 	.byte	0x00
.L_1:


//--------------------- .nv.constant0.triton_poi_fused__native_batch_norm_legit_no_training_36 --------------------------
	.section	.nv.constant0.triton_poi_fused__native_batch_norm_legit_no_training_36,"a",@progbits
	.sectionflags	@""
	.align	4
.nv.constant0.triton_poi_fused__native_batch_norm_legit_no_training_36:
	.zero		580
